	.headerflags	@"EF_CUDA_TEXMODE_UNIFIED EF_CUDA_64BIT_ADDRESS EF_CUDA_ACCELERATORS EF_CUDA_SM90 EF_CUDA_VIRTUAL_SM(EF_CUDA_SM90)"
	.elftype	@"ET_EXEC"


//--------------------- .nv.info                  --------------------------
	.section	.nv.info,"",@"SHT_CUDA_INFO"
	.align	4


	//----- nvinfo : EIATTR_REGCOUNT
	.align		4
        /*0000*/ 	.byte	0x04, 0x2f
        /*0002*/ 	.short	(.L_1 - .L_0)
	.align		4
.L_0:
        /*0004*/ 	.word	index@(triton_poi_fused_leaky_relu_0)
        /*0008*/ 	.word	0x0000000c


	//----- nvinfo : EIATTR_MIN_STACK_SIZE
	.align		4
.L_1:
        /*000c*/ 	.byte	0x04, 0x12
        /*000e*/ 	.short	(.L_3 - .L_2)
	.align		4
.L_2:
        /*0010*/ 	.word	index@(triton_poi_fused_leaky_relu_0)
        /*0014*/ 	.word	0x00000000


	//----- nvinfo : EIATTR_FRAME_SIZE
	.align		4
.L_3:
        /*0018*/ 	.byte	0x04, 0x11
        /*001a*/ 	.short	(.L_5 - .L_4)
	.align		4
.L_4:
        /*001c*/ 	.word	index@(triton_poi_fused_leaky_relu_0)
        /*0020*/ 	.word	0x00000000


	//----- nvinfo : EIATTR_MIN_STACK_SIZE
	.align		4
.L_5:
        /*0024*/ 	.byte	0x04, 0x12
        /*0026*/ 	.short	(.L_7 - .L_6)
	.align		4
.L_6:
        /*0028*/ 	.word	index@(triton_poi_fused_leaky_relu_0)
        /*002c*/ 	.word	0x00000000
.L_7:


//--------------------- .nv.info.triton_poi_fused_leaky_relu_0 --------------------------
	.section	.nv.info.triton_poi_fused_leaky_relu_0,"",@"SHT_CUDA_INFO"
	.sectionflags	@""
	.align	4


	//----- nvinfo : EIATTR_CUDA_API_VERSION
	.align		4
        /*0000*/ 	.byte	0x04, 0x37
        /*0002*/ 	.short	(.L_9 - .L_8)
.L_8:
        /*0004*/ 	.word	0x0000007c


	//----- nvinfo : EIATTR_KPARAM_INFO
	.align		4
.L_9:
        /*0008*/ 	.byte	0x04, 0x17
        /*000a*/ 	.short	(.L_11 - .L_10)
.L_10:
        /*000c*/ 	.word	0x00000000
        /*0010*/ 	.short	0x0002
        /*0012*/ 	.short	0x0010
        /*0014*/ 	.byte	0x00, 0xf0, 0x11, 0x00


	//----- nvinfo : EIATTR_KPARAM_INFO
	.align		4
.L_11:
        /*0018*/ 	.byte	0x04, 0x17
        /*001a*/ 	.short	(.L_13 - .L_12)
.L_12:
        /*001c*/ 	.word	0x00000000
        /*0020*/ 	.short	0x0001
        /*0022*/ 	.short	0x0008
        /*0024*/ 	.byte	0x00, 0xf4, 0x21, 0x00


	//----- nvinfo : EIATTR_KPARAM_INFO
	.align		4
.L_13:
        /*0028*/ 	.byte	0x04, 0x17
        /*002a*/ 	.short	(.L_15 - .L_14)
.L_14:
        /*002c*/ 	.word	0x00000000
        /*0030*/ 	.short	0x0000
        /*0032*/ 	.short	0x0000
        /*0034*/ 	.byte	0x00, 0xf4, 0x21, 0x00


	//----- nvinfo : EIATTR_SPARSE_MMA_MASK
	.align		4
.L_15:
        /*0038*/ 	.byte	0x03, 0x50
        /*003a*/ 	.short	0x0000


	//----- nvinfo : EIATTR_MAXREG_COUNT
	.align		4
        /*003c*/ 	.byte	0x03, 0x1b
        /*003e*/ 	.short	0x00ff


	//----- nvinfo : EIATTR_EXIT_INSTR_OFFSETS
	.align		4
        /*0040*/ 	.byte	0x04, 0x1c
        /*0042*/ 	.short	(.L_17 - .L_16)


	//   ....[0]....
.L_16:
        /*0044*/ 	.word	0x00000170


	//   ....[1]....
        /*0048*/ 	.word	0x00000190


	//----- nvinfo : EIATTR_REQNTID
	.align		4
.L_17:
        /*004c*/ 	.byte	0x04, 0x10
        /*004e*/ 	.short	(.L_19 - .L_18)
.L_18:
        /*0050*/ 	.word	0x00000080
        /*0054*/ 	.word	0x00000001
        /*0058*/ 	.word	0x00000001


	//----- nvinfo : EIATTR_CRS_STACK_SIZE
	.align		4
.L_19:
        /*005c*/ 	.byte	0x04, 0x1e
        /*005e*/ 	.short	(.L_21 - .L_20)
.L_20:
        /*0060*/ 	.word	0x00000000


	//----- nvinfo : EIATTR_CBANK_PARAM_SIZE
	.align		4
.L_21:
        /*0064*/ 	.byte	0x03, 0x19
        /*0066*/ 	.short	0x0014


	//----- nvinfo : EIATTR_PARAM_CBANK
	.align		4
        /*0068*/ 	.byte	0x04, 0x0a
        /*006a*/ 	.short	(.L_23 - .L_22)
	.align		4
.L_22:
        /*006c*/ 	.word	index@(.nv.constant0.triton_poi_fused_leaky_relu_0)
        /*0070*/ 	.short	0x0210
        /*0072*/ 	.short	0x0014


	//----- nvinfo : EIATTR_SW_WAR
	.align		4
.L_23:
        /*0074*/ 	.byte	0x04, 0x36
        /*0076*/ 	.short	(.L_25 - .L_24)
.L_24:
        /*0078*/ 	.word	0x00000008
.L_25:


//--------------------- .nv.callgraph             --------------------------
	.section	.nv.callgraph,"",@"SHT_CUDA_CALLGRAPH"
	.align	4
	.sectionentsize	8
	.align		4
        /*0000*/ 	.word	0x00000000
	.align		4
        /*0004*/ 	.word	0xffffffff
	.align		4
        /*0008*/ 	.word	0x00000000
	.align		4
        /*000c*/ 	.word	0xfffffffe
	.align		4
        /*0010*/ 	.word	0x00000000
	.align		4
        /*0014*/ 	.word	0xfffffffd
	.align		4
        /*0018*/ 	.word	0x00000000
	.align		4
        /*001c*/ 	.word	0xfffffffc


//--------------------- .text.triton_poi_fused_leaky_relu_0 --------------------------
	.section	.text.triton_poi_fused_leaky_relu_0,"ax",@progbits
	.align	128
        .global         triton_poi_fused_leaky_relu_0
        .type           triton_poi_fused_leaky_relu_0,@function
        .size           triton_poi_fused_leaky_relu_0,(.L_x_3 - triton_poi_fused_leaky_relu_0)
        .other          triton_poi_fused_leaky_relu_0,@"STO_CUDA_ENTRY STV_DEFAULT"
triton_poi_fused_leaky_relu_0:
.text.triton_poi_fused_leaky_relu_0:
[----:B------:R-:W0:Y:S02]  /*0000*/  LDC R1, c[0x0][0x28] ;  /* 0x00000a00ff017b82 */ /* 0x000e240000000800 */
[----:B------:R-:W1:Y:S01]  /*0010*/  S2R R0, SR_TID.X ;  /* 0x0000000000007919 */ /* 0x000e620000002100 */
[----:B------:R-:W2:Y:S01]  /*0020*/  LDC.64 R4, c[0x0][0x218] ;  /* 0x00008600ff047b82 */ /* 0x000ea20000000a00 */
[----:B------:R-:W-:Y:S01]  /*0030*/  ULDC.64 UR4, c[0x0][0x208] ;  /* 0x0000820000047ab9 */ /* 0x000fe20000000a00 */
[----:B------:R-:W-:Y:S01]  /*0040*/  BSSY B0, `(.L_x_0) ;  /* 0x000000b000007945 */ /* 0x000fe20003800000 */
[----:B------:R-:W3:Y:S01]  /*0050*/  S2R R7, SR_CTAID.X ;  /* 0x0000000000077919 */ /* 0x000ee20000002500 */
[----:B------:R-:W-:Y:S01]  /*0060*/  CS2R R2, SRZ ;  /* 0x0000000000027805 */ /* 0x000fe2000001ff00 */
[----:B-1----:R-:W-:-:S05]  /*0070*/  IMAD.SHL.U32 R0, R0, 0x2, RZ ;  /* 0x0000000200007824 */ /* 0x002fca00078e00ff */
[----:B------:R-:W-:-:S05]  /*0080*/  LOP3.LUT R0, R0, 0xfe, RZ, 0xc0, !PT ;  /* 0x000000fe00007812 */ /* 0x000fca00078ec0ff */
[----:B---3--:R-:W-:-:S05]  /*0090*/  IMAD R7, R7, 0x100, R0 ;  /* 0x0000010007077824 */ /* 0x008fca00078e0200 */
[----:B------:R-:W-:-:S13]  /*00a0*/  ISETP.GE.AND P2, PT, R7, 0x100, PT ;  /* 0x000001000700780c */ /* 0x000fda0003f46270 */
[----:B--2---:R-:W-:Y:S05]  /*00b0*/  @P2 BRA `(.L_x_1) ;  /* 0x00000000000c2947 */ /* 0x004fea0003800000 */
[----:B------:R-:W1:Y:S02]  /*00c0*/  LDC.64 R2, c[0x0][0x210] ;  /* 0x00008400ff027b82 */ /* 0x000e640000000a00 */
[----:B-1----:R-:W-:-:S06]  /*00d0*/  IMAD.WIDE R2, R7, 0x4, R2 ;  /* 0x0000000407027825 */ /* 0x002fcc00078e0202 */
[----:B------:R-:W5:Y:S02]  /*00e0*/  LDG.E.64 R2, desc[UR4][R2.64] ;  /* 0x0000000402027981 */ /* 0x000f64000c1e1b00 */
.L_x_1:
[----:B------:R-:W-:Y:S05]  /*00f0*/  BSYNC B0 ;  /* 0x0000000000007941 */ /* 0x000fea0003800000 */
.L_x_0:
[----:B-----5:R-:W-:Y:S02]  /*0100*/  MOV R8, R2 ;  /* 0x0000000200087202 */ /* 0x020fe40000000f00 */
[----:B------:R-:W-:Y:S01]  /*0110*/  MOV R9, R3 ;  /* 0x0000000300097202 */ /* 0x000fe20000000f00 */
[----:B------:R-:W-:Y:S01]  /*0120*/  IMAD.WIDE R2, R7, 0x4, R4 ;  /* 0x0000000407027825 */ /* 0x000fe200078e0204 */
[----:B------:R-:W-:Y:S02]  /*0130*/  FSETP.GT.AND P0, PT, R8, RZ, PT ;  /* 0x000000ff0800720b */ /* 0x000fe40003f04000 */
[----:B------:R-:W-:-:S11]  /*0140*/  FSETP.GT.AND P1, PT, R9, RZ, PT ;  /* 0x000000ff0900720b */ /* 0x000fd60003f24000 */
[----:B------:R-:W-:Y:S02]  /*0150*/  @!P0 FMUL R8, R8, 0.20000000298023223877 ;  /* 0x3e4ccccd08088820 */ /* 0x000fe40000400000 */
[----:B------:R-:W-:Y:S01]  /*0160*/  @!P1 FMUL R9, R9, 0.20000000298023223877 ;  /* 0x3e4ccccd09099820 */ /* 0x000fe20000400000 */
[----:B------:R-:W-:Y:S06]  /*0170*/  @P2 EXIT ;  /* 0x000000000000294d */ /* 0x000fec0003800000 */
[----:B------:R-:W-:Y:S01]  /*0180*/  STG.E.64 desc[UR4][R2.64], R8 ;  /* 0x0000000802007986 */ /* 0x000fe2000c101b04 */
[----:B------:R-:W-:Y:S05]  /*0190*/  EXIT ;  /* 0x000000000000794d */ /* 0x000fea0003800000 */
.L_x_2:
[----:B------:R-:W-:-:S00]  /*01a0*/  BRA `(.L_x_2) ;  /* 0xfffffffc00fc7947 */ /* 0x000fc0000383ffff */
[----:B------:R-:W-:-:S00]  /*01b0*/  NOP ;  /* 0x0000000000007918 */ /* 0x000fc00000000000 */
        /* <DEDUP_REMOVED lines=12> */
.L_x_3:


//--------------------- .nv.constant0.triton_poi_fused_leaky_relu_0 --------------------------
	.section	.nv.constant0.triton_poi_fused_leaky_relu_0,"a",@progbits
	.sectionflags	@""
	.align	4
.nv.constant0.triton_poi_fused_leaky_relu_0:
	.zero		548
